	.headerflags	@"EF_CUDA_TEXMODE_UNIFIED EF_CUDA_64BIT_ADDRESS EF_CUDA_ACCELERATORS EF_CUDA_SM90 EF_CUDA_VIRTUAL_SM(EF_CUDA_SM90)"
	.elftype	@"ET_EXEC"


//--------------------- .nv.info                  --------------------------
	.section	.nv.info,"",@"SHT_CUDA_INFO"
	.align	4


	//----- nvinfo : EIATTR_REGCOUNT
	.align		4
        /*0000*/ 	.byte	0x04, 0x2f
        /*0002*/ 	.short	(.L_1 - .L_0)
	.align		4
.L_0:
        /*0004*/ 	.word	index@(triton_poi_fused_cat_11)
        /*0008*/ 	.word	0x0000001a


	//----- nvinfo : EIATTR_MIN_STACK_SIZE
	.align		4
.L_1:
        /*000c*/ 	.byte	0x04, 0x12
        /*000e*/ 	.short	(.L_3 - .L_2)
	.align		4
.L_2:
        /*0010*/ 	.word	index@(triton_poi_fused_cat_11)
        /*0014*/ 	.word	0x00000000


	//----- nvinfo : EIATTR_FRAME_SIZE
	.align		4
.L_3:
        /*0018*/ 	.byte	0x04, 0x11
        /*001a*/ 	.short	(.L_5 - .L_4)
	.align		4
.L_4:
        /*001c*/ 	.word	index@(triton_poi_fused_cat_11)
        /*0020*/ 	.word	0x00000000


	//----- nvinfo : EIATTR_MIN_STACK_SIZE
	.align		4
.L_5:
        /*0024*/ 	.byte	0x04, 0x12
        /*0026*/ 	.short	(.L_7 - .L_6)
	.align		4
.L_6:
        /*0028*/ 	.word	index@(triton_poi_fused_cat_11)
        /*002c*/ 	.word	0x00000000
.L_7:


//--------------------- .nv.info.triton_poi_fused_cat_11 --------------------------
	.section	.nv.info.triton_poi_fused_cat_11,"",@"SHT_CUDA_INFO"
	.sectionflags	@""
	.align	4


	//----- nvinfo : EIATTR_CUDA_API_VERSION
	.align		4
        /*0000*/ 	.byte	0x04, 0x37
        /*0002*/ 	.short	(.L_9 - .L_8)
.L_8:
        /*0004*/ 	.word	0x0000007c


	//----- nvinfo : EIATTR_KPARAM_INFO
	.align		4
.L_9:
        /*0008*/ 	.byte	0x04, 0x17
        /*000a*/ 	.short	(.L_11 - .L_10)
.L_10:
        /*000c*/ 	.word	0x00000000
        /*0010*/ 	.short	0x0005
        /*0012*/ 	.short	0x0028
        /*0014*/ 	.byte	0x00, 0xf0, 0x11, 0x00


	//----- nvinfo : EIATTR_KPARAM_INFO
	.align		4
.L_11:
        /*0018*/ 	.byte	0x04, 0x17
        /*001a*/ 	.short	(.L_13 - .L_12)
.L_12:
        /*001c*/ 	.word	0x00000000
        /*0020*/ 	.short	0x0004
        /*0022*/ 	.short	0x0020
        /*0024*/ 	.byte	0x00, 0xf4, 0x21, 0x00


	//----- nvinfo : EIATTR_KPARAM_INFO
	.align		4
.L_13:
        /*0028*/ 	.byte	0x04, 0x17
        /*002a*/ 	.short	(.L_15 - .L_14)
.L_14:
        /*002c*/ 	.word	0x00000000
        /*0030*/ 	.short	0x0003
        /*0032*/ 	.short	0x0018
        /*0034*/ 	.byte	0x00, 0xf4, 0x21, 0x00


	//----- nvinfo : EIATTR_KPARAM_INFO
	.align		4
.L_15:
        /*0038*/ 	.byte	0x04, 0x17
        /*003a*/ 	.short	(.L_17 - .L_16)
.L_16:
        /*003c*/ 	.word	0x00000000
        /*0040*/ 	.short	0x0002
        /*0042*/ 	.short	0x0010
        /*0044*/ 	.byte	0x00, 0xf4, 0x21, 0x00


	//----- nvinfo : EIATTR_KPARAM_INFO
	.align		4
.L_17:
        /*0048*/ 	.byte	0x04, 0x17
        /*004a*/ 	.short	(.L_19 - .L_18)
.L_18:
        /*004c*/ 	.word	0x00000000
        /*0050*/ 	.short	0x0001
        /*0052*/ 	.short	0x0008
        /*0054*/ 	.byte	0x00, 0xf4, 0x21, 0x00


	//----- nvinfo : EIATTR_KPARAM_INFO
	.align		4
.L_19:
        /*0058*/ 	.byte	0x04, 0x17
        /*005a*/ 	.short	(.L_21 - .L_20)
.L_20:
        /*005c*/ 	.word	0x00000000
        /*0060*/ 	.short	0x0000
        /*0062*/ 	.short	0x0000
        /*0064*/ 	.byte	0x00, 0xf4, 0x21, 0x00


	//----- nvinfo : EIATTR_SPARSE_MMA_MASK
	.align		4
.L_21:
        /*0068*/ 	.byte	0x03, 0x50
        /*006a*/ 	.short	0x0000


	//----- nvinfo : EIATTR_MAXREG_COUNT
	.align		4
        /*006c*/ 	.byte	0x03, 0x1b
        /*006e*/ 	.short	0x00ff


	//----- nvinfo : EIATTR_EXIT_INSTR_OFFSETS
	.align		4
        /*0070*/ 	.byte	0x04, 0x1c
        /*0072*/ 	.short	(.L_23 - .L_22)


	//   ....[0]....
.L_22:
        /*0074*/ 	.word	0x00000610


	//   ....[1]....
        /*0078*/ 	.word	0x00000630


	//----- nvinfo : EIATTR_REQNTID
	.align		4
.L_23:
        /*007c*/ 	.byte	0x04, 0x10
        /*007e*/ 	.short	(.L_25 - .L_24)
.L_24:
        /*0080*/ 	.word	0x00000080
        /*0084*/ 	.word	0x00000001
        /*0088*/ 	.word	0x00000001


	//----- nvinfo : EIATTR_CBANK_PARAM_SIZE
	.align		4
.L_25:
        /*008c*/ 	.byte	0x03, 0x19
        /*008e*/ 	.short	0x002c


	//----- nvinfo : EIATTR_PARAM_CBANK
	.align		4
        /*0090*/ 	.byte	0x04, 0x0a
        /*0092*/ 	.short	(.L_27 - .L_26)
	.align		4
.L_26:
        /*0094*/ 	.word	index@(.nv.constant0.triton_poi_fused_cat_11)
        /*0098*/ 	.short	0x0210
        /*009a*/ 	.short	0x002c


	//----- nvinfo : EIATTR_SW_WAR
	.align		4
.L_27:
        /*009c*/ 	.byte	0x04, 0x36
        /*009e*/ 	.short	(.L_29 - .L_28)
.L_28:
        /*00a0*/ 	.word	0x00000008
.L_29:


//--------------------- .nv.callgraph             --------------------------
	.section	.nv.callgraph,"",@"SHT_CUDA_CALLGRAPH"
	.align	4
	.sectionentsize	8
	.align		4
        /*0000*/ 	.word	0x00000000
	.align		4
        /*0004*/ 	.word	0xffffffff
	.align		4
        /*0008*/ 	.word	0x00000000
	.align		4
        /*000c*/ 	.word	0xfffffffe
	.align		4
        /*0010*/ 	.word	0x00000000
	.align		4
        /*0014*/ 	.word	0xfffffffd
	.align		4
        /*0018*/ 	.word	0x00000000
	.align		4
        /*001c*/ 	.word	0xfffffffc


//--------------------- .text.triton_poi_fused_cat_11 --------------------------
	.section	.text.triton_poi_fused_cat_11,"ax",@progbits
	.align	128
        .global         triton_poi_fused_cat_11
        .type           triton_poi_fused_cat_11,@function
        .size           triton_poi_fused_cat_11,(.L_x_1 - triton_poi_fused_cat_11)
        .other          triton_poi_fused_cat_11,@"STO_CUDA_ENTRY STV_DEFAULT"
triton_poi_fused_cat_11:
.text.triton_poi_fused_cat_11:
[----:B------:R-:W0:Y:S02]  /*0000*/  LDC R1, c[0x0][0x28] ;  /* 0x00000a00ff017b82 */ /* 0x000e240000000800 */
[----:B------:R-:W1:Y:S01]  /*0010*/  S2R R0, SR_TID.X ;  /* 0x0000000000007919 */ /* 0x000e620000002100 */
[----:B------:R-:W-:Y:S01]  /*0020*/  CS2R R12, SRZ ;  /* 0x00000000000c7805 */ /* 0x000fe2000001ff00 */
[----:B------:R-:W2:Y:S01]  /*0030*/  S2R R5, SR_CTAID.X ;  /* 0x0000000000057919 */ /* 0x000ea20000002500 */
[----:B------:R-:W-:Y:S01]  /*0040*/  CS2R R14, SRZ ;  /* 0x00000000000e7805 */ /* 0x000fe2000001ff00 */
[----:B------:R-:W-:Y:S01]  /*0050*/  ULDC.64 UR4, c[0x0][0x208] ;  /* 0x0000820000047ab9 */ /* 0x000fe20000000a00 */
[----:B------:R-:W-:Y:S01]  /*0060*/  ULDC.64 UR6, c[0x0][0x228] ;  /* 0x00008a0000067ab9 */ /* 0x000fe20000000a00 */
[----:B-1----:R-:W-:Y:S01]  /*0070*/  IMAD.SHL.U32 R0, R0, 0x4, RZ ;  /* 0x0000000400007824 */ /* 0x002fe200078e00ff */
[----:B--2---:R-:W-:-:S04]  /*0080*/  SHF.R.S32.HI R3, RZ, 0x16, R5 ;  /* 0x00000016ff037819 */ /* 0x004fc80000011405 */
[----:B------:R-:W-:Y:S02]  /*0090*/  LOP3.LUT R0, R0, 0x1fc, RZ, 0xc0, !PT ;  /* 0x000001fc00007812 */ /* 0x000fe400078ec0ff */
[----:B------:R-:W-:-:S03]  /*00a0*/  SGXT R3, R3, 0x1 ;  /* 0x000000010303781a */ /* 0x000fc60000000200 */
[----:B------:R-:W-:Y:S02]  /*00b0*/  IMAD R0, R5, 0x200, R0 ;  /* 0x0000020005007824 */ /* 0x000fe400078e0200 */
[----:B------:R-:W1:Y:S02]  /*00c0*/  LDC.64 R4, c[0x0][0x218] ;  /* 0x00008600ff047b82 */ /* 0x000e640000000a00 */
[----:B------:R-:W-:Y:S01]  /*00d0*/  IMAD.HI R11, R0, 0x551c979b, RZ ;  /* 0x551c979b000b7827 */ /* 0x000fe200078e02ff */
[----:B------:R-:W-:-:S04]  /*00e0*/  LEA.HI R6, R3, R0, RZ, 0x4 ;  /* 0x0000000003067211 */ /* 0x000fc800078f20ff */
[----:B------:R-:W-:Y:S02]  /*00f0*/  SHF.R.S32.HI R10, RZ, 0x4, R6 ;  /* 0x00000004ff0a7819 */ /* 0x000fe40000011406 */
[----:B------:R-:W-:Y:S02]  /*0100*/  LOP3.LUT R7, R6, 0xfffffff0, RZ, 0xc0, !PT ;  /* 0xfffffff006077812 */ /* 0x000fe400078ec0ff */
[----:B------:R-:W-:Y:S01]  /*0110*/  SHF.R.U32.HI R8, RZ, 0x1f, R11 ;  /* 0x0000001fff087819 */ /* 0x000fe2000001160b */
[----:B------:R-:W-:-:S03]  /*0120*/  IMAD.HI R2, R10, 0x551c979b, RZ ;  /* 0x551c979b0a027827 */ /* 0x000fc600078e02ff */
[----:B------:R-:W-:Y:S01]  /*0130*/  LEA.HI.SX32 R11, R11, R8, 0x14 ;  /* 0x000000080b0b7211 */ /* 0x000fe200078fa2ff */
[----:B------:R-:W-:Y:S01]  /*0140*/  IMAD.IADD R16, R0, 0x1, -R7 ;  /* 0x0000000100107824 */ /* 0x000fe200078e0a07 */
[----:B------:R-:W-:-:S03]  /*0150*/  SHF.R.U32.HI R3, RZ, 0x1f, R2 ;  /* 0x0000001fff037819 */ /* 0x000fc60000011602 */
[----:B------:R-:W-:Y:S01]  /*0160*/  IMAD R6, R11, 0x1000, R16 ;  /* 0x000010000b067824 */ /* 0x000fe200078e0210 */
[----:B------:R-:W-:Y:S02]  /*0170*/  LEA.HI.SX32 R9, R2, R3, 0x18 ;  /* 0x0000000302097211 */ /* 0x000fe400078fc2ff */
[----:B------:R-:W2:Y:S03]  /*0180*/  LDC.64 R2, c[0x0][0x220] ;  /* 0x00008800ff027b82 */ /* 0x000ea60000000a00 */
[----:B------:R-:W-:-:S04]  /*0190*/  IMAD R10, R9, -0x302, R10 ;  /* 0xfffffcfe090a7824 */ /* 0x000fc800078e020a */
[C---:B------:R-:W-:Y:S01]  /*01a0*/  VIADD R9, R10.reuse, 0xfffffe00 ;  /* 0xfffffe000a097836 */ /* 0x040fe20000000000 */
[----:B------:R-:W-:-:S03]  /*01b0*/  LOP3.LUT R7, R10, 0xffffff00, RZ, 0xc0, !PT ;  /* 0xffffff000a077812 */ /* 0x000fc600078ec0ff */
[----:B------:R-:W-:Y:S01]  /*01c0*/  IMAD R19, R9, 0x10, R6 ;  /* 0x0000001009137824 */ /* 0x000fe200078e0206 */
[----:B------:R-:W-:Y:S02]  /*01d0*/  ISETP.NE.AND P4, PT, R7, 0x200, PT ;  /* 0x000002000700780c */ /* 0x000fe40003f85270 */
[----:B------:R-:W-:Y:S01]  /*01e0*/  CS2R R6, SRZ ;  /* 0x0000000000067805 */ /* 0x000fe2000001ff00 */
[----:B-1----:R-:W-:Y:S01]  /*01f0*/  IMAD.WIDE R18, R19, 0x4, R4 ;  /* 0x0000000413127825 */ /* 0x002fe200078e0204 */
[----:B------:R-:W-:Y:S02]  /*0200*/  ISETP.LT.AND P5, PT, R0, 0xc080, !P4 ;  /* 0x0000c0800000780c */ /* 0x000fe400067a1270 */
[----:B------:R-:W-:Y:S01]  /*0210*/  CS2R R4, SRZ ;  /* 0x0000000000047805 */ /* 0x000fe2000001ff00 */
[----:B------:R-:W-:Y:S02]  /*0220*/  IMAD.SHL.U32 R20, R11, 0x20, RZ ;  /* 0x000000200b147824 */ /* 0x000fe400078e00ff */
[----:B--2---:R-:W-:-:S02]  /*0230*/  IMAD.WIDE R2, R9, 0x4, R2 ;  /* 0x0000000409027825 */ /* 0x004fc400078e0202 */
[----:B------:R-:W1:Y:S02]  /*0240*/  LDC.64 R8, c[0x0][0x210] ;  /* 0x00008400ff087b82 */ /* 0x000e640000000a00 */
[----:B------:R-:W-:-:S04]  /*0250*/  IMAD.SHL.U32 R17, R10, 0x10, RZ ;  /* 0x000000100a117824 */ /* 0x000fc800078e00ff */
[----:B------:R2:W3:Y:S04]  /*0260*/  @P5 LDG.E.128 R4, desc[UR4][R18.64] ;  /* 0x0000000412045981 */ /* 0x0004e8000c1e1d00 */
[----:B------:R-:W4:Y:S04]  /*0270*/  @P5 LDG.E.EL R12, desc[UR4][R2.64] ;  /* 0x00000004020c5981 */ /* 0x000f28000c2e1900 */
[----:B------:R-:W5:Y:S01]  /*0280*/  @P5 LDG.E.EL R14, desc[UR4][R2.64] ;  /* 0x00000004020e5981 */ /* 0x000f62000c2e1900 */
[----:B--2---:R-:W-:-:S03]  /*0290*/  SHF.R.S32.HI R19, RZ, 0x1f, R16 ;  /* 0x0000001fff137819 */ /* 0x004fc60000011410 */
[----:B------:R-:W2:Y:S01]  /*02a0*/  @P5 LDG.E.EL R13, desc[UR4][R2.64] ;  /* 0x00000004020d5981 */ /* 0x000ea2000c2e1900 */
[----:B------:R-:W-:-:S03]  /*02b0*/  IADD3 R16, P1, P2, R17, R16, R20 ;  /* 0x0000001011107210 */ /* 0x000fc60007a3e014 */
[----:B------:R1:W2:Y:S01]  /*02c0*/  @P5 LDG.E.EL R15, desc[UR4][R2.64] ;  /* 0x00000004020f5981 */ /* 0x0002a2000c2e1900 */
[----:B------:R-:W-:Y:S01]  /*02d0*/  SHF.R.S32.HI R20, RZ, 0x1f, R20 ;  /* 0x0000001fff147819 */ /* 0x000fe20000011414 */
[C---:B------:R-:W-:Y:S01]  /*02e0*/  IMAD R18, R11.reuse, -0x3020, R0 ;  /* 0xffffcfe00b127824 */ /* 0x040fe200078e0200 */
[----:B------:R-:W-:Y:S02]  /*02f0*/  SHF.R.S32.HI R17, RZ, 0x1f, R17 ;  /* 0x0000001fff117819 */ /* 0x000fe40000011411 */
[----:B------:R-:W-:Y:S01]  /*0300*/  ISETP.GE.AND P0, PT, R0, 0xc080, PT ;  /* 0x0000c0800000780c */ /* 0x000fe20003f06270 */
[----:B------:R-:W-:Y:S01]  /*0310*/  IMAD R21, R11, 0x2000, R18 ;  /* 0x000020000b157824 */ /* 0x000fe200078e0212 */
[----:B------:R-:W-:Y:S02]  /*0320*/  IADD3.X R17, R17, R19, R20, P1, P2 ;  /* 0x0000001311117210 */ /* 0x000fe40000fe4414 */
[----:B------:R-:W-:Y:S02]  /*0330*/  CS2R R18, SRZ ;  /* 0x0000000000127805 */ /* 0x000fe4000001ff00 */
[----:B------:R-:W-:Y:S01]  /*0340*/  ISETP.GE.AND P1, PT, R10, 0x200, PT ;  /* 0x000002000a00780c */ /* 0x000fe20003f26270 */
[----:B-1----:R-:W-:Y:S01]  /*0350*/  IMAD.WIDE R20, R21, 0x4, R8 ;  /* 0x0000000415147825 */ /* 0x002fe200078e0208 */
[----:B------:R-:W-:-:S02]  /*0360*/  LEA R2, P2, R16, UR6, 0x2 ;  /* 0x0000000610027c11 */ /* 0x000fc4000f8410ff */
[----:B------:R-:W-:Y:S02]  /*0370*/  CS2R R8, SRZ ;  /* 0x0000000000087805 */ /* 0x000fe4000001ff00 */
[----:B------:R-:W-:Y:S02]  /*0380*/  ISETP.GT.AND P3, PT, R10, 0x2ff, !P0 ;  /* 0x000002ff0a00780c */ /* 0x000fe40004764270 */
[----:B------:R-:W-:Y:S02]  /*0390*/  CS2R R10, SRZ ;  /* 0x00000000000a7805 */ /* 0x000fe4000001ff00 */
[----:B------:R-:W-:Y:S02]  /*03a0*/  LEA.HI.X R3, R16, UR7, R17, 0x2, P2 ;  /* 0x0000000710037c11 */ /* 0x000fe400090f1411 */
[----:B------:R-:W-:Y:S02]  /*03b0*/  CS2R R16, SRZ ;  /* 0x0000000000107805 */ /* 0x000fe4000001ff00 */
[----:B------:R-:W-:-:S05]  /*03c0*/  ISETP.LT.AND P2, PT, R0, 0xc080, !P1 ;  /* 0x0000c0800000780c */ /* 0x000fca0004f41270 */
[----:B------:R1:W2:Y:S08]  /*03d0*/  @P3 LDG.E.128 R16, desc[UR4][R2.64+-0xc000] ;  /* 0xff40000402103981 */ /* 0x0002b0000c1e1d00 */
[----:B------:R-:W2:Y:S01]  /*03e0*/  @P2 LDG.E.128 R8, desc[UR4][R20.64] ;  /* 0x0000000414082981 */ /* 0x000ea2000c1e1d00 */
[----:B-1----:R-:W1:Y:S02]  /*03f0*/  LDC.64 R2, c[0x0][0x230] ;  /* 0x00008c00ff027b82 */ /* 0x002e640000000a00 */
[----:B-1----:R-:W-:Y:S01]  /*0400*/  IMAD.WIDE R2, R0, 0x4, R2 ;  /* 0x0000000400027825 */ /* 0x002fe200078e0202 */
[----:B---3--:R-:W-:-:S02]  /*0410*/  SEL R4, R4, RZ, P5 ;  /* 0x000000ff04047207 */ /* 0x008fc40002800000 */
[----:B------:R-:W-:Y:S02]  /*0420*/  SEL R5, R5, RZ, P5 ;  /* 0x000000ff05057207 */ /* 0x000fe40002800000 */
[----:B----4-:R-:W-:Y:S02]  /*0430*/  SEL R23, R12, RZ, P5 ;  /* 0x000000ff0c177207 */ /* 0x010fe40002800000 */
[----:B------:R-:W-:Y:S02]  /*0440*/  SEL R6, R6, RZ, P5 ;  /* 0x000000ff06067207 */ /* 0x000fe40002800000 */
[----:B-----5:R-:W-:Y:S02]  /*0450*/  SEL R14, R14, RZ, P5 ;  /* 0x000000ff0e0e7207 */ /* 0x020fe40002800000 */
[----:B------:R-:W-:Y:S02]  /*0460*/  SEL R12, R7, RZ, P5 ;  /* 0x000000ff070c7207 */ /* 0x000fe40002800000 */
[----:B--2---:R-:W-:-:S02]  /*0470*/  SEL R13, R13, RZ, P5 ;  /* 0x000000ff0d0d7207 */ /* 0x004fc40002800000 */
[C---:B------:R-:W-:Y:S01]  /*0480*/  FSETP.GT.AND P6, PT, R4.reuse, -R23, PT ;  /* 0x800000170400720b */ /* 0x040fe20003fc4000 */
[----:B------:R-:W-:Y:S01]  /*0490*/  FADD R4, R4, R23 ;  /* 0x0000001704047221 */ /* 0x000fe20000000000 */
[----:B------:R-:W-:Y:S02]  /*04a0*/  SEL R15, R15, RZ, P5 ;  /* 0x000000ff0f0f7207 */ /* 0x000fe40002800000 */
[C---:B------:R-:W-:Y:S01]  /*04b0*/  FSETP.GT.AND P5, PT, R5.reuse, -R14, PT ;  /* 0x8000000e0500720b */ /* 0x040fe20003fa4000 */
[----:B------:R-:W-:Y:S02]  /*04c0*/  FADD R5, R5, R14 ;  /* 0x0000000e05057221 */ /* 0x000fe40000000000 */
[----:B------:R-:W-:-:S06]  /*04d0*/  FADD R7, R12, R15 ;  /* 0x0000000f0c077221 */ /* 0x000fcc0000000000 */
[----:B------:R-:W-:Y:S01]  /*04e0*/  @!P6 FMUL R4, R4, 0.10000000149011611938 ;  /* 0x3dcccccd0404e820 */ /* 0x000fe20000400000 */
[C---:B------:R-:W-:Y:S01]  /*04f0*/  FSETP.GT.AND P6, PT, R6.reuse, -R13, PT ;  /* 0x8000000d0600720b */ /* 0x040fe20003fc4000 */
[----:B------:R-:W-:Y:S02]  /*0500*/  FADD R6, R6, R13 ;  /* 0x0000000d06067221 */ /* 0x000fe40000000000 */
[----:B------:R-:W-:Y:S01]  /*0510*/  @!P5 FMUL R5, R5, 0.10000000149011611938 ;  /* 0x3dcccccd0505d820 */ /* 0x000fe20000400000 */
[----:B------:R-:W-:-:S09]  /*0520*/  FSETP.GT.AND P5, PT, R12, -R15, PT ;  /* 0x8000000f0c00720b */ /* 0x000fd20003fa4000 */
[----:B------:R-:W-:Y:S01]  /*0530*/  @!P6 FMUL R6, R6, 0.10000000149011611938 ;  /* 0x3dcccccd0606e820 */ /* 0x000fe20000400000 */
[----:B------:R-:W-:Y:S02]  /*0540*/  @P4 SEL R4, R16, RZ, P3 ;  /* 0x000000ff10044207 */ /* 0x000fe40001800000 */
[----:B------:R-:W-:Y:S01]  /*0550*/  @P4 SEL R5, R17, RZ, P3 ;  /* 0x000000ff11054207 */ /* 0x000fe20001800000 */
[----:B------:R-:W-:Y:S01]  /*0560*/  @!P5 FMUL R7, R7, 0.10000000149011611938 ;  /* 0x3dcccccd0707d820 */ /* 0x000fe20000400000 */
[----:B------:R-:W-:Y:S02]  /*0570*/  SEL R13, R8, RZ, P2 ;  /* 0x000000ff080d7207 */ /* 0x000fe40001000000 */
[----:B------:R-:W-:Y:S02]  /*0580*/  SEL R8, R9, RZ, P2 ;  /* 0x000000ff09087207 */ /* 0x000fe40001000000 */
[----:B------:R-:W-:Y:S02]  /*0590*/  SEL R9, R10, RZ, P2 ;  /* 0x000000ff0a097207 */ /* 0x000fe40001000000 */
[----:B------:R-:W-:-:S02]  /*05a0*/  @P4 SEL R6, R18, RZ, P3 ;  /* 0x000000ff12064207 */ /* 0x000fc40001800000 */
[----:B------:R-:W-:Y:S02]  /*05b0*/  @P4 SEL R7, R19, RZ, P3 ;  /* 0x000000ff13074207 */ /* 0x000fe40001800000 */
[----:B------:R-:W-:Y:S02]  /*05c0*/  SEL R10, R11, RZ, P2 ;  /* 0x000000ff0b0a7207 */ /* 0x000fe40001000000 */
[----:B------:R-:W-:Y:S02]  /*05d0*/  SEL R4, R13, R4, !P1 ;  /* 0x000000040d047207 */ /* 0x000fe40004800000 */
[----:B------:R-:W-:Y:S02]  /*05e0*/  SEL R5, R8, R5, !P1 ;  /* 0x0000000508057207 */ /* 0x000fe40004800000 */
[----:B------:R-:W-:Y:S02]  /*05f0*/  SEL R6, R9, R6, !P1 ;  /* 0x0000000609067207 */ /* 0x000fe40004800000 */
[----:B------:R-:W-:Y:S01]  /*0600*/  SEL R7, R10, R7, !P1 ;  /* 0x000000070a077207 */ /* 0x000fe20004800000 */
[----:B------:R-:W-:Y:S06]  /*0610*/  @P0 EXIT ;  /* 0x000000000000094d */ /* 0x000fec0003800000 */
[----:B------:R-:W-:Y:S01]  /*0620*/  STG.E.128 desc[UR4][R2.64], R4 ;  /* 0x0000000402007986 */ /* 0x000fe2000c101d04 */
[----:B------:R-:W-:Y:S05]  /*0630*/  EXIT ;  /* 0x000000000000794d */ /* 0x000fea0003800000 */
.L_x_0:
[----:B------:R-:W-:-:S00]  /*0640*/  BRA `(.L_x_0) ;  /* 0xfffffffc00fc7947 */ /* 0x000fc0000383ffff */
[----:B------:R-:W-:-:S00]  /*0650*/  NOP ;  /* 0x0000000000007918 */ /* 0x000fc00000000000 */
        /* <DEDUP_REMOVED lines=10> */
.L_x_1:


//--------------------- .nv.constant0.triton_poi_fused_cat_11 --------------------------
	.section	.nv.constant0.triton_poi_fused_cat_11,"a",@progbits
	.sectionflags	@""
	.align	4
.nv.constant0.triton_poi_fused_cat_11:
	.zero		572
